//
// Generated by NVIDIA NVVM Compiler
//
// Compiler Build ID: CL-36424714
// Cuda compilation tools, release 13.0, V13.0.88
// Based on NVVM 20.0.0
//

.version 9.0
.target sm_100
.address_size 64

	// .globl	_Z6kernelyP6uchar4ii

.visible .entry _Z6kernelyP6uchar4ii(
	.param .u64 _Z6kernelyP6uchar4ii_param_0,
	.param .u64 .ptr .align 1 _Z6kernelyP6uchar4ii_param_1,
	.param .u32 _Z6kernelyP6uchar4ii_param_2,
	.param .u32 _Z6kernelyP6uchar4ii_param_3
)
{
	.reg .pred 	%p<5>;
	.reg .b32 	%r<74>;
	.reg .b32 	%f<5>;
	.reg .b64 	%rd<6>;

	ld.param.u64 	%rd2, [_Z6kernelyP6uchar4ii_param_0];
	ld.param.u64 	%rd3, [_Z6kernelyP6uchar4ii_param_1];
	ld.param.u32 	%r12, [_Z6kernelyP6uchar4ii_param_2];
	ld.param.u32 	%r13, [_Z6kernelyP6uchar4ii_param_3];
	mov.u32 	%r1, %ntid.x;
	mov.u32 	%r14, %ctaid.x;
	mov.u32 	%r15, %tid.x;
	mad.lo.s32 	%r2, %r1, %r14, %r15;
	mov.u32 	%r3, %ntid.y;
	mov.u32 	%r16, %ctaid.y;
	mov.u32 	%r17, %tid.y;
	mad.lo.s32 	%r72, %r3, %r16, %r17;
	setp.ge.s32 	%p1, %r72, %r13;
	@%p1 bra 	$L__BB0_6;
	mov.u32 	%r18, %nctaid.y;
	mul.lo.s32 	%r5, %r3, %r18;
	mov.u32 	%r19, %nctaid.x;
	mul.lo.s32 	%r6, %r1, %r19;
	cvta.to.global.u64 	%rd1, %rd3;
$L__BB0_2:
	setp.ge.s32 	%p2, %r2, %r12;
	@%p2 bra 	$L__BB0_5;
	cvt.rn.f32.u32 	%f1, %r72;
	add.s32 	%r20, %r72, 1;
	cvt.rn.f32.u32 	%f2, %r20;
	mul.lo.s32 	%r8, %r72, %r12;
	mov.u32 	%r73, %r2;
$L__BB0_4:
	cvt.rn.f32.s32 	%f3, %r73;
	tex.2d.v4.u32.f32 	{%r21, %r22, %r23, %r24}, [%rd2, {%f3, %f1}];
	add.s32 	%r25, %r73, 1;
	cvt.rn.f32.s32 	%f4, %r25;
	tex.2d.v4.u32.f32 	{%r26, %r27, %r28, %r29}, [%rd2, {%f4, %f1}];
	tex.2d.v4.u32.f32 	{%r30, %r31, %r32, %r33}, [%rd2, {%f3, %f2}];
	tex.2d.v4.u32.f32 	{%r34, %r35, %r36, %r37}, [%rd2, {%f4, %f2}];
	and.b32  	%r38, %r21, 255;
	and.b32  	%r39, %r34, 255;
	sub.s32 	%r40, %r38, %r39;
	abs.s32 	%r41, %r40;
	and.b32  	%r42, %r26, 255;
	and.b32  	%r43, %r30, 255;
	sub.s32 	%r44, %r42, %r43;
	abs.s32 	%r45, %r44;
	add.s32 	%r46, %r41, %r45;
	and.b32  	%r47, %r22, 255;
	and.b32  	%r48, %r35, 255;
	sub.s32 	%r49, %r47, %r48;
	abs.s32 	%r50, %r49;
	and.b32  	%r51, %r27, 255;
	and.b32  	%r52, %r31, 255;
	sub.s32 	%r53, %r51, %r52;
	abs.s32 	%r54, %r53;
	add.s32 	%r55, %r50, %r54;
	and.b32  	%r56, %r23, 255;
	and.b32  	%r57, %r36, 255;
	sub.s32 	%r58, %r56, %r57;
	abs.s32 	%r59, %r58;
	and.b32  	%r60, %r28, 255;
	and.b32  	%r61, %r32, 255;
	sub.s32 	%r62, %r60, %r61;
	abs.s32 	%r63, %r62;
	add.s32 	%r64, %r59, %r63;
	min.u32 	%r65, %r46, 255;
	min.u32 	%r66, %r55, 255;
	min.u32 	%r67, %r64, 255;
	add.s32 	%r68, %r73, %r8;
	mul.wide.s32 	%rd4, %r68, 4;
	add.s64 	%rd5, %rd1, %rd4;
	prmt.b32 	%r69, %r65, %r66, 0x3340U;
	prmt.b32 	%r70, %r67, 65535, 0x3340U;
	prmt.b32 	%r71, %r69, %r70, 0x5410U;
	st.global.u32 	[%rd5], %r71;
	add.s32 	%r73, %r73, %r6;
	setp.lt.s32 	%p3, %r73, %r12;
	@%p3 bra 	$L__BB0_4;
$L__BB0_5:
	add.s32 	%r72, %r72, %r5;
	setp.lt.s32 	%p4, %r72, %r13;
	@%p4 bra 	$L__BB0_2;
$L__BB0_6:
	ret;

}


// ===== COMPILED SASS (sm_100) =====

	.target	sm_100

	.elftype	@"ET_EXEC"


//--------------------- .note.nv.tkinfo           --------------------------
	.section	.note.nv.tkinfo,"",@"SHT_NOTE"
	.sectionflags	@"SHF_NOTE_NV_TKINFO"
	.tkinfo
        /*0018*/ 	.word	0x00000002
        /*0030*/ 	.string	""
        /*0030*/ 	.string	"ptxas"
        /*0030*/ 	.string	"Cuda compilation tools, release 13.0, V13.0.88"
        /*0030*/ 	.string	"Build cuda_13.0.r13.0/compiler.36424714_0"
        /*0030*/ 	.string	"-arch sm_100 -m 64 "



//--------------------- .note.nv.cuinfo           --------------------------
	.section	.note.nv.cuinfo,"",@"SHT_NOTE"
	.sectionflags	@"SHF_NOTE_NV_CUINFO"
        /*0018*/ 	.short	0x0002
        /*001a*/ 	.short	0x0064
        /*001c*/ 	.short	0x0082
	.zero		2


//--------------------- .nv.info                  --------------------------
	.section	.nv.info,"",@"SHT_CUDA_INFO"
	.align	4


	//----- nvinfo : EIATTR_REGCOUNT
	.align		4
        /*0000*/ 	.byte	0x04, 0x2f
        /*0002*/ 	.short	(.L_1 - .L_0)
	.align		4
.L_0:
        /*0004*/ 	.word	index@(_Z6kernelyP6uchar4ii)
        /*0008*/ 	.word	0x0000001b


	//----- nvinfo : EIATTR_FRAME_SIZE
	.align		4
.L_1:
        /*000c*/ 	.byte	0x04, 0x11
        /*000e*/ 	.short	(.L_3 - .L_2)
	.align		4
.L_2:
        /*0010*/ 	.word	index@(_Z6kernelyP6uchar4ii)
        /*0014*/ 	.word	0x00000000


	//----- nvinfo : EIATTR_MIN_STACK_SIZE
	.align		4
.L_3:
        /*0018*/ 	.byte	0x04, 0x12
        /*001a*/ 	.short	(.L_5 - .L_4)
	.align		4
.L_4:
        /*001c*/ 	.word	index@(_Z6kernelyP6uchar4ii)
        /*0020*/ 	.word	0x00000000
.L_5:


//--------------------- .nv.compat                --------------------------
	.section	.nv.compat,"",@"SHT_CUDA_COMPAT_INFO"
	.align	4
        /*0000*/ 	.byte	0x02, 0x09, 0x00, 0x00, 0x02, 0x02, 0x02, 0x00, 0x02, 0x05, 0x05, 0x00, 0x03, 0x07, 0x01, 0x01
        /*0010*/ 	.byte	0x02, 0x03, 0x00, 0x00, 0x02, 0x06, 0x01, 0x00, 0x04, 0x0b, 0x08, 0x00, 0x09, 0x00, 0x00, 0x00
        /*0020*/ 	.byte	0x00, 0x00, 0x00, 0x00


//--------------------- .nv.info._Z6kernelyP6uchar4ii --------------------------
	.section	.nv.info._Z6kernelyP6uchar4ii,"",@"SHT_CUDA_INFO"
	.sectionflags	@""
	.align	4


	//----- nvinfo : EIATTR_CUDA_API_VERSION
	.align		4
        /*0000*/ 	.byte	0x04, 0x37
        /*0002*/ 	.short	(.L_7 - .L_6)
.L_6:
        /*0004*/ 	.word	0x00000082


	//----- nvinfo : EIATTR_KPARAM_INFO
	.align		4
.L_7:
        /*0008*/ 	.byte	0x04, 0x17
        /*000a*/ 	.short	(.L_9 - .L_8)
.L_8:
        /*000c*/ 	.word	0x00000000
        /*0010*/ 	.short	0x0003
        /*0012*/ 	.short	0x0014
        /*0014*/ 	.byte	0x00, 0xf0, 0x11, 0x00


	//----- nvinfo : EIATTR_KPARAM_INFO
	.align		4
.L_9:
        /*0018*/ 	.byte	0x04, 0x17
        /*001a*/ 	.short	(.L_11 - .L_10)
.L_10:
        /*001c*/ 	.word	0x00000000
        /*0020*/ 	.short	0x0002
        /*0022*/ 	.short	0x0010
        /*0024*/ 	.byte	0x00, 0xf0, 0x11, 0x00


	//----- nvinfo : EIATTR_KPARAM_INFO
	.align		4
.L_11:
        /*0028*/ 	.byte	0x04, 0x17
        /*002a*/ 	.short	(.L_13 - .L_12)
.L_12:
        /*002c*/ 	.word	0x00000000
        /*0030*/ 	.short	0x0001
        /*0032*/ 	.short	0x0008
        /*0034*/ 	.byte	0x00, 0xf5, 0x21, 0x00


	//----- nvinfo : EIATTR_KPARAM_INFO
	.align		4
.L_13:
        /*0038*/ 	.byte	0x04, 0x17
        /*003a*/ 	.short	(.L_15 - .L_14)
.L_14:
        /*003c*/ 	.word	0x00000000
        /*0040*/ 	.short	0x0000
        /*0042*/ 	.short	0x0000
        /*0044*/ 	.byte	0x00, 0xf0, 0x21, 0x00


	//----- nvinfo : EIATTR_SPARSE_MMA_MASK
	.align		4
.L_15:
        /*0048*/ 	.byte	0x03, 0x50
        /*004a*/ 	.short	0x0000


	//----- nvinfo : EIATTR_MAXREG_COUNT
	.align		4
        /*004c*/ 	.byte	0x03, 0x1b
        /*004e*/ 	.short	0x00ff


	//----- nvinfo : EIATTR_MERCURY_ISA_VERSION
	.align		4
        /*0050*/ 	.byte	0x03, 0x5f
        /*0052*/ 	.short	0x0101


	//----- nvinfo : EIATTR_VRC_CTA_INIT_COUNT
	.align		4
        /*0054*/ 	.byte	0x02, 0x4a
	.zero		1
	.zero		1


	//----- nvinfo : EIATTR_EXIT_INSTR_OFFSETS
	.align		4
        /*0058*/ 	.byte	0x04, 0x1c
        /*005a*/ 	.short	(.L_17 - .L_16)


	//   ....[0]....
.L_16:
        /*005c*/ 	.word	0x000000b0


	//   ....[1]....
        /*0060*/ 	.word	0x00000560


	//----- nvinfo : EIATTR_CRS_STACK_SIZE
	.align		4
.L_17:
        /*0064*/ 	.byte	0x04, 0x1e
        /*0066*/ 	.short	(.L_19 - .L_18)
.L_18:
        /*0068*/ 	.word	0x00000000


	//----- nvinfo : EIATTR_CBANK_PARAM_SIZE
	.align		4
.L_19:
        /*006c*/ 	.byte	0x03, 0x19
        /*006e*/ 	.short	0x0018


	//----- nvinfo : EIATTR_PARAM_CBANK
	.align		4
        /*0070*/ 	.byte	0x04, 0x0a
        /*0072*/ 	.short	(.L_21 - .L_20)
	.align		4
.L_20:
        /*0074*/ 	.word	index@(.nv.constant0._Z6kernelyP6uchar4ii)
        /*0078*/ 	.short	0x0380
        /*007a*/ 	.short	0x0018


	//----- nvinfo : EIATTR_SW_WAR
	.align		4
.L_21:
        /*007c*/ 	.byte	0x04, 0x36
        /*007e*/ 	.short	(.L_23 - .L_22)
.L_22:
        /*0080*/ 	.word	0x00000008
.L_23:


//--------------------- .nv.callgraph             --------------------------
	.section	.nv.callgraph,"",@"SHT_CUDA_CALLGRAPH"
	.align	4
	.sectionentsize	8
	.align		4
        /*0000*/ 	.word	0x00000000
	.align		4
        /*0004*/ 	.word	0xffffffff
	.align		4
        /*0008*/ 	.word	0x00000000
	.align		4
        /*000c*/ 	.word	0xfffffffe
	.align		4
        /*0010*/ 	.word	0x00000000
	.align		4
        /*0014*/ 	.word	0xfffffffd
	.align		4
        /*0018*/ 	.word	0x00000000
	.align		4
        /*001c*/ 	.word	0xfffffffc


//--------------------- .text._Z6kernelyP6uchar4ii --------------------------
	.section	.text._Z6kernelyP6uchar4ii,"ax",@progbits
	.align	128
        .global         _Z6kernelyP6uchar4ii
        .type           _Z6kernelyP6uchar4ii,@function
        .size           _Z6kernelyP6uchar4ii,(.L_x_5 - _Z6kernelyP6uchar4ii)
        .other          _Z6kernelyP6uchar4ii,@"STO_CUDA_ENTRY STV_DEFAULT"
_Z6kernelyP6uchar4ii:
.text._Z6kernelyP6uchar4ii:
[----:B------:R-:W-:Y:S01]  /*0000*/  LDC R1, c[0x0][0x37c] ;  /* 0x0000df00ff017b82 */ /* 0x000fe20000000800 */
[----:B------:R-:W0:Y:S01]  /*0010*/  S2R R14, SR_CTAID.Y ;  /* 0x00000000000e7919 */ /* 0x000e220000002600 */
[----:B------:R-:W1:Y:S01]  /*0020*/  LDCU UR7, c[0x0][0x360] ;  /* 0x00006c00ff0777ac */ /* 0x000e620008000800 */
[----:B------:R-:W0:Y:S01]  /*0030*/  S2R R5, SR_TID.Y ;  /* 0x0000000000057919 */ /* 0x000e220000002200 */
[----:B------:R-:W0:Y:S01]  /*0040*/  LDCU UR6, c[0x0][0x364] ;  /* 0x00006c80ff0677ac */ /* 0x000e220008000800 */
[----:B------:R-:W1:Y:S01]  /*0050*/  S2R R0, SR_CTAID.X ;  /* 0x0000000000007919 */ /* 0x000e620000002500 */
[----:B------:R-:W2:Y:S01]  /*0060*/  LDCU UR4, c[0x0][0x394] ;  /* 0x00007280ff0477ac */ /* 0x000ea20008000800 */
[----:B------:R-:W1:Y:S01]  /*0070*/  S2R R3, SR_TID.X ;  /* 0x0000000000037919 */ /* 0x000e620000002100 */
[----:B0-----:R-:W-:-:S05]  /*0080*/  IMAD R14, R14, UR6, R5 ;  /* 0x000000060e0e7c24 */ /* 0x001fca000f8e0205 */
[----:B--2---:R-:W-:Y:S01]  /*0090*/  ISETP.GE.AND P0, PT, R14, UR4, PT ;  /* 0x000000040e007c0c */ /* 0x004fe2000bf06270 */
[----:B-1----:R-:W-:-:S12]  /*00a0*/  IMAD R0, R0, UR7, R3 ;  /* 0x0000000700007c24 */ /* 0x002fd8000f8e0203 */
[----:B------:R-:W-:Y:S05]  /*00b0*/  @P0 EXIT ;  /* 0x000000000000094d */ /* 0x000fea0003800000 */
[----:B------:R-:W0:Y:S01]  /*00c0*/  LDCU UR4, c[0x0][0x374] ;  /* 0x00006e80ff0477ac */ /* 0x000e220008000800 */
[----:B------:R-:W1:Y:S01]  /*00d0*/  LDCU UR5, c[0x0][0x370] ;  /* 0x00006e00ff0577ac */ /* 0x000e620008000800 */
[----:B------:R-:W2:Y:S01]  /*00e0*/  LDCU.64 UR8, c[0x0][0x358] ;  /* 0x00006b00ff0877ac */ /* 0x000ea20008000a00 */
[----:B0-----:R-:W-:Y:S02]  /*00f0*/  UIMAD UR6, UR6, UR4, URZ ;  /* 0x00000004060672a4 */ /* 0x001fe4000f8e02ff */
[----:B-12---:R-:W-:-:S12]  /*0100*/  UIMAD UR7, UR7, UR5, URZ ;  /* 0x00000005070772a4 */ /* 0x006fd8000f8e02ff */
.L_x_3:
[----:B------:R-:W0:Y:S01]  /*0110*/  LDC R15, c[0x0][0x390] ;  /* 0x0000e400ff0f7b82 */ /* 0x000e220000000800 */
[----:B------:R-:W-:Y:S01]  /*0120*/  BSSY.RECONVERGENT B0, `(.L_x_0) ;  /* 0x000003f000007945 */ /* 0x000fe20003800200 */
[----:B0-----:R-:W-:-:S13]  /*0130*/  ISETP.GE.AND P0, PT, R0, R15, PT ;  /* 0x0000000f0000720c */ /* 0x001fda0003f06270 */
[----:B-1----:R-:W-:Y:S05]  /*0140*/  @P0 BRA `(.L_x_1) ;  /* 0x0000000000f00947 */ /* 0x002fea0003800000 */
[----:B------:R-:W0:Y:S01]  /*0150*/  LDC.64 R2, c[0x0][0x388] ;  /* 0x0000e200ff027b82 */ /* 0x000e220000000a00 */
[----:B------:R-:W-:Y:S01]  /*0160*/  VIADD R5, R14, 0x1 ;  /* 0x000000010e057836 */ /* 0x000fe20000000000 */
[----:B------:R-:W-:Y:S01]  /*0170*/  I2FP.F32.U32 R7, R14 ;  /* 0x0000000e00077245 */ /* 0x000fe20000201000 */
[----:B------:R-:W-:-:S03]  /*0180*/  IMAD.MOV.U32 R16, RZ, RZ, R0 ;  /* 0x000000ffff107224 */ /* 0x000fc600078e0000 */
[----:B------:R-:W-:-:S07]  /*0190*/  I2FP.F32.U32 R5, R5 ;  /* 0x0000000500057245 */ /* 0x000fce0000201000 */
.L_x_2:
[----:B-1----:R-:W1:Y:S01]  /*01a0*/  LDCU UR4, c[0x0][0x380] ;  /* 0x00007000ff0477ac */ /* 0x002e620008000800 */
[----:B------:R-:W-:Y:S01]  /*01b0*/  VIADD R4, R16, 0x1 ;  /* 0x0000000110047836 */ /* 0x000fe20000000000 */
[----:B------:R-:W-:Y:S01]  /*01c0*/  I2FP.F32.S32 R6, R16 ;  /* 0x0000001000067245 */ /* 0x000fe20000201400 */
[----:B------:R-:W-:Y:S01]  /*01d0*/  IMAD.MOV.U32 R11, RZ, RZ, R7 ;  /* 0x000000ffff0b7224 */ /* 0x000fe200078e0007 */
[----:B------:R-:W-:Y:S01]  /*01e0*/  UMOV UR5, URZ ;  /* 0x000000ff00057c82 */ /* 0x000fe20008000000 */
[----:B------:R-:W-:Y:S01]  /*01f0*/  IMAD.MOV.U32 R24, RZ, RZ, -0x3e000000 ;  /* 0xc2000000ff187424 */ /* 0x000fe200078e00ff */
[----:B------:R-:W-:Y:S01]  /*0200*/  I2FP.F32.S32 R10, R4 ;  /* 0x00000004000a7245 */ /* 0x000fe20000201400 */
[----:B------:R-:W-:Y:S02]  /*0210*/  IMAD.MOV.U32 R4, RZ, RZ, R6 ;  /* 0x000000ffff047224 */ /* 0x000fe400078e0006 */
[----:B------:R-:W-:Y:S02]  /*0220*/  IMAD.MOV.U32 R19, RZ, RZ, R5 ;  /* 0x000000ffff137224 */ /* 0x000fe400078e0005 */
[----:B------:R-:W-:-:S02]  /*0230*/  IMAD.MOV.U32 R18, RZ, RZ, R10 ;  /* 0x000000ffff127224 */ /* 0x000fc400078e000a */
[----:B-1----:R-:W5:Y:S01]  /*0240*/  TEX.LL R4, R8, R4, R24, UR4, 2D, 0x7 ;  /* 0x28ff041804087f60 */ /* 0x002f6200089e0704 */
[----:B------:R-:W5:Y:S01]  /*0250*/  TEX.LL R20, R10, R10, R24, UR4, 2D, 0x7 ;  /* 0x28ff04180a0a7f60 */ /* 0x000f6200089e0714 */
[----:B------:R-:W5:Y:S02]  /*0260*/  TEX.LL R6, R12, R6, R24, UR4, 2D, 0x7 ;  /* 0x28ff0418060c7f60 */ /* 0x000f6400089e0706 */
[----:B------:R1:W5:Y:S02]  /*0270*/  TEX.LL R17, R18, R18, R24, UR4, 2D, 0x7 ;  /* 0x28ff041812127f60 */ /* 0x00036400089e0711 */
[----:B-1----:R-:W-:Y:S01]  /*0280*/  UMOV UR4, 0x3340 ;  /* 0x0000334000047882 */ /* 0x002fe20000000000 */
[----:B------:R-:W-:-:S04]  /*0290*/  DEPBAR.LE SB5, 0x2 ;  /* 0x0000d0800000791a */ /* 0x000fc80000000000 */
[----:B------:R-:W-:Y:S02]  /*02a0*/  LOP3.LUT R22, R9, 0xff, RZ, 0xc0, !PT ;  /* 0x000000ff09167812 */ /* 0x000fe400078ec0ff */
[----:B------:R-:W-:Y:S02]  /*02b0*/  LOP3.LUT R9, R11, 0xff, RZ, 0xc0, !PT ;  /* 0x000000ff0b097812 */ /* 0x000fe400078ec0ff */
[----:B------:R-:W-:Y:S02]  /*02c0*/  LOP3.LUT R23, R4, 0xff, RZ, 0xc0, !PT ;  /* 0x000000ff04177812 */ /* 0x000fe400078ec0ff */
[----:B-----5:R-:W-:Y:S01]  /*02d0*/  LOP3.LUT R12, R12, 0xff, RZ, 0xc0, !PT ;  /* 0x000000ff0c0c7812 */ /* 0x020fe200078ec0ff */
[----:B------:R-:W-:Y:S01]  /*02e0*/  IMAD.IADD R22, R9, 0x1, -R22 ;  /* 0x0000000109167824 */ /* 0x000fe200078e0a16 */
[----:B------:R-:W-:Y:S02]  /*02f0*/  LOP3.LUT R9, R18, 0xff, RZ, 0xc0, !PT ;  /* 0x000000ff12097812 */ /* 0x000fe400078ec0ff */
[----:B------:R-:W-:-:S02]  /*0300*/  LOP3.LUT R13, R13, 0xff, RZ, 0xc0, !PT ;  /* 0x000000ff0d0d7812 */ /* 0x000fc400078ec0ff */
[----:B------:R-:W-:Y:S01]  /*0310*/  LOP3.LUT R4, R19, 0xff, RZ, 0xc0, !PT ;  /* 0x000000ff13047812 */ /* 0x000fe200078ec0ff */
[----:B------:R-:W-:Y:S01]  /*0320*/  IMAD.IADD R9, R12, 0x1, -R9 ;  /* 0x000000010c097824 */ /* 0x000fe200078e0a09 */
[----:B------:R-:W-:Y:S02]  /*0330*/  LOP3.LUT R21, R8, 0xff, RZ, 0xc0, !PT ;  /* 0x000000ff08157812 */ /* 0x000fe400078ec0ff */
[----:B------:R-:W-:Y:S01]  /*0340*/  LOP3.LUT R8, R10, 0xff, RZ, 0xc0, !PT ;  /* 0x000000ff0a087812 */ /* 0x000fe200078ec0ff */
[----:B------:R-:W-:Y:S01]  /*0350*/  IMAD.IADD R4, R13, 0x1, -R4 ;  /* 0x000000010d047824 */ /* 0x000fe200078e0a04 */
[----:B------:R-:W-:Y:S02]  /*0360*/  LOP3.LUT R20, R20, 0xff, RZ, 0xc0, !PT ;  /* 0x000000ff14147812 */ /* 0x000fe400078ec0ff */
[----:B------:R-:W-:Y:S01]  /*0370*/  LOP3.LUT R6, R6, 0xff, RZ, 0xc0, !PT ;  /* 0x000000ff06067812 */ /* 0x000fe200078ec0ff */
[----:B------:R-:W-:Y:S01]  /*0380*/  IMAD.IADD R8, R8, 0x1, -R21 ;  /* 0x0000000108087824 */ /* 0x000fe200078e0a15 */
[----:B------:R-:W-:Y:S01]  /*0390*/  LOP3.LUT R17, R17, 0xff, RZ, 0xc0, !PT ;  /* 0x000000ff11117812 */ /* 0x000fe200078ec0ff */
[----:B------:R-:W-:Y:S01]  /*03a0*/  IMAD.IADD R20, R20, 0x1, -R23 ;  /* 0x0000000114147824 */ /* 0x000fe200078e0a17 */
[----:B------:R-:W-:-:S02]  /*03b0*/  IABS R9, R9 ;  /* 0x0000000900097213 */ /* 0x000fc40000000000 */
[----:B------:R-:W-:Y:S01]  /*03c0*/  IABS R10, R4 ;  /* 0x00000004000a7213 */ /* 0x000fe20000000000 */
[----:B------:R-:W-:Y:S01]  /*03d0*/  IMAD.IADD R6, R6, 0x1, -R17 ;  /* 0x0000000106067824 */ /* 0x000fe200078e0a11 */
[----:B------:R-:W-:Y:S01]  /*03e0*/  IABS R11, R8 ;  /* 0x00000008000b7213 */ /* 0x000fe20000000000 */
[----:B------:R-:W-:Y:S01]  /*03f0*/  IMAD.MOV.U32 R4, RZ, RZ, R9 ;  /* 0x000000ffff047224 */ /* 0x000fe200078e0009 */
[----:B------:R-:W-:Y:S01]  /*0400*/  IABS R8, R22 ;  /* 0x0000001600087213 */ /* 0x000fe20000000000 */
[----:B------:R-:W-:Y:S01]  /*0410*/  IMAD.MOV.U32 R9, RZ, RZ, R10 ;  /* 0x000000ffff097224 */ /* 0x000fe200078e000a */
[----:B------:R-:W-:Y:S02]  /*0420*/  IABS R13, R20 ;  /* 0x00000014000d7213 */ /* 0x000fe40000000000 */
[----:B------:R-:W-:Y:S02]  /*0430*/  IABS R6, R6 ;  /* 0x0000000600067213 */ /* 0x000fe40000000000 */
[----:B------:R-:W-:Y:S01]  /*0440*/  VIADDMNMX.U32 R4, R4, R11, 0xff, PT ;  /* 0x000000ff04047446 */ /* 0x000fe2000380000b */
[----:B------:R-:W-:Y:S01]  /*0450*/  IMAD.U32 R11, RZ, RZ, UR4 ;  /* 0x00000004ff0b7e24 */ /* 0x000fe2000f8e00ff */
[----:B------:R-:W-:-:S02]  /*0460*/  VIADDMNMX.U32 R9, R9, R8, 0xff, PT ;  /* 0x000000ff09097446 */ /* 0x000fc40003800008 */
[----:B------:R-:W-:Y:S02]  /*0470*/  VIADDMNMX.U32 R6, R6, R13, 0xff, PT ;  /* 0x000000ff06067446 */ /* 0x000fe4000380000d */
[----:B------:R-:W-:Y:S01]  /*0480*/  PRMT R4, R4, 0x3340, R9 ;  /* 0x0000334004047816 */ /* 0x000fe20000000009 */
[----:B------:R-:W-:Y:S01]  /*0490*/  IMAD R9, R14, R15, R16 ;  /* 0x0000000f0e097224 */ /* 0x000fe200078e0210 */
[----:B------:R-:W-:Y:S01]  /*04a0*/  PRMT R11, R6, R11, 0xffff ;  /* 0x0000ffff060b7416 */ /* 0x000fe2000000000b */
[----:B------:R-:W-:Y:S02]  /*04b0*/  VIADD R16, R16, UR7 ;  /* 0x0000000710107c36 */ /* 0x000fe40008000000 */
[----:B0-----:R-:W-:Y:S01]  /*04c0*/  IMAD.WIDE R8, R9, 0x4, R2 ;  /* 0x0000000409087825 */ /* 0x001fe200078e0202 */
[----:B------:R-:W-:Y:S02]  /*04d0*/  PRMT R11, R4, 0x5410, R11 ;  /* 0x00005410040b7816 */ /* 0x000fe4000000000b */
[----:B------:R-:W-:-:S03]  /*04e0*/  ISETP.GE.AND P0, PT, R16, R15, PT ;  /* 0x0000000f1000720c */ /* 0x000fc60003f06270 */
[----:B------:R1:W-:Y:S10]  /*04f0*/  STG.E desc[UR8][R8.64], R11 ;  /* 0x0000000b08007986 */ /* 0x0003f4000c101908 */
[----:B------:R-:W-:Y:S05]  /*0500*/  @!P0 BRA `(.L_x_2) ;  /* 0xfffffffc00248947 */ /* 0x000fea000383ffff */
.L_x_1:
[----:B------:R-:W-:Y:S05]  /*0510*/  BSYNC.RECONVERGENT B0 ;  /* 0x0000000000007941 */ /* 0x000fea0003800200 */
.L_x_0:
[----:B------:R-:W0:Y:S01]  /*0520*/  LDCU UR4, c[0x0][0x394] ;  /* 0x00007280ff0477ac */ /* 0x000e220008000800 */
[----:B------:R-:W-:-:S05]  /*0530*/  VIADD R14, R14, UR6 ;  /* 0x000000060e0e7c36 */ /* 0x000fca0008000000 */
[----:B0-----:R-:W-:-:S13]  /*0540*/  ISETP.GE.AND P0, PT, R14, UR4, PT ;  /* 0x000000040e007c0c */ /* 0x001fda000bf06270 */
[----:B------:R-:W-:Y:S05]  /*0550*/  @!P0 BRA `(.L_x_3) ;  /* 0xfffffff800ec8947 */ /* 0x000fea000383ffff */
[----:B------:R-:W-:Y:S05]  /*0560*/  EXIT ;  /* 0x000000000000794d */ /* 0x000fea0003800000 */
.L_x_4:
[----:B------:R-:W-:-:S00]  /*0570*/  BRA `(.L_x_4) ;  /* 0xfffffffc00fc7947 */ /* 0x000fc0000383ffff */
[----:B------:R-:W-:-:S00]  /*0580*/  NOP ;  /* 0x0000000000007918 */ /* 0x000fc00000000000 */
[----:B------:R-:W-:-:S00]  /*0590*/  NOP ;  /* 0x0000000000007918 */ /* 0x000fc00000000000 */
[----:B------:R-:W-:-:S00]  /*05a0*/  NOP ;  /* 0x0000000000007918 */ /* 0x000fc00000000000 */
[----:B------:R-:W-:-:S00]  /*05b0*/  NOP ;  /* 0x0000000000007918 */ /* 0x000fc00000000000 */
[----:B------:R-:W-:-:S00]  /*05c0*/  NOP ;  /* 0x0000000000007918 */ /* 0x000fc00000000000 */
[----:B------:R-:W-:-:S00]  /*05d0*/  NOP ;  /* 0x0000000000007918 */ /* 0x000fc00000000000 */
[----:B------:R-:W-:-:S00]  /*05e0*/  NOP ;  /* 0x0000000000007918 */ /* 0x000fc00000000000 */
[----:B------:R-:W-:-:S00]  /*05f0*/  NOP ;  /* 0x0000000000007918 */ /* 0x000fc00000000000 */
.L_x_5:


//--------------------- .nv.shared.reserved.0     --------------------------
	.section	.nv.shared.reserved.0,"aw",@nobits
	.weak		__nv_reservedSMEM_offset_0_alias
	.size		__nv_reservedSMEM_offset_0_alias, 0, 64
	.other		__nv_reservedSMEM_offset_0_alias,@"STO_CUDA_RESERVED_SHARED STV_DEFAULT"
__nv_reservedSMEM_offset_0_alias:
	.zero		0
	.zero		64


//--------------------- .nv.constant0._Z6kernelyP6uchar4ii --------------------------
	.section	.nv.constant0._Z6kernelyP6uchar4ii,"a",@progbits
	.sectionflags	@""
	.align	4
.nv.constant0._Z6kernelyP6uchar4ii:
	.zero		920


//--------------------- SYMBOLS --------------------------

	.type		.nv.reservedSmem.offset0,@object
	.size		.nv.reservedSmem.offset0,0x4
